	.headerflags	@"EF_CUDA_TEXMODE_UNIFIED EF_CUDA_64BIT_ADDRESS EF_CUDA_ACCELERATORS EF_CUDA_SM90 EF_CUDA_VIRTUAL_SM(EF_CUDA_SM90)"
	.elftype	@"ET_EXEC"


//--------------------- .nv.info                  --------------------------
	.section	.nv.info,"",@"SHT_CUDA_INFO"
	.align	4


	//----- nvinfo : EIATTR_REGCOUNT
	.align		4
        /*0000*/ 	.byte	0x04, 0x2f
        /*0002*/ 	.short	(.L_3 - .L_2)
	.align		4
.L_2:
        /*0004*/ 	.word	index@(triton_poi_fused__native_batch_norm_legit_no_training_add_relu_29)
        /*0008*/ 	.word	0x00000026


	//----- nvinfo : EIATTR_MIN_STACK_SIZE
	.align		4
.L_3:
        /*000c*/ 	.byte	0x04, 0x12
        /*000e*/ 	.short	(.L_5 - .L_4)
	.align		4
.L_4:
        /*0010*/ 	.word	index@(triton_poi_fused__native_batch_norm_legit_no_training_add_relu_29)
        /*0014*/ 	.word	0x00000000


	//----- nvinfo : EIATTR_FRAME_SIZE
	.align		4
.L_5:
        /*0018*/ 	.byte	0x04, 0x11
        /*001a*/ 	.short	(.L_7 - .L_6)
	.align		4
.L_6:
        /*001c*/ 	.word	index@(triton_poi_fused__native_batch_norm_legit_no_training_add_relu_29)
        /*0020*/ 	.word	0x00000000


	//----- nvinfo : EIATTR_MIN_STACK_SIZE
	.align		4
.L_7:
        /*0024*/ 	.byte	0x04, 0x12
        /*0026*/ 	.short	(.L_9 - .L_8)
	.align		4
.L_8:
        /*0028*/ 	.word	index@(triton_poi_fused__native_batch_norm_legit_no_training_add_relu_29)
        /*002c*/ 	.word	0x00000000
.L_9:


//--------------------- .nv.info.triton_poi_fused__native_batch_norm_legit_no_training_add_relu_29 --------------------------
	.section	.nv.info.triton_poi_fused__native_batch_norm_legit_no_training_add_relu_29,"",@"SHT_CUDA_INFO"
	.sectionflags	@""
	.align	4


	//----- nvinfo : EIATTR_CUDA_API_VERSION
	.align		4
        /*0000*/ 	.byte	0x04, 0x37
        /*0002*/ 	.short	(.L_11 - .L_10)
.L_10:
        /*0004*/ 	.word	0x0000007c


	//----- nvinfo : EIATTR_KPARAM_INFO
	.align		4
.L_11:
        /*0008*/ 	.byte	0x04, 0x17
        /*000a*/ 	.short	(.L_13 - .L_12)
.L_12:
        /*000c*/ 	.word	0x00000000
        /*0010*/ 	.short	0x0008
        /*0012*/ 	.short	0x003c
        /*0014*/ 	.byte	0x00, 0xf0, 0x11, 0x00


	//----- nvinfo : EIATTR_KPARAM_INFO
	.align		4
.L_13:
        /*0018*/ 	.byte	0x04, 0x17
        /*001a*/ 	.short	(.L_15 - .L_14)
.L_14:
        /*001c*/ 	.word	0x00000000
        /*0020*/ 	.short	0x0007
        /*0022*/ 	.short	0x0038
        /*0024*/ 	.byte	0x00, 0xf0, 0x11, 0x00


	//----- nvinfo : EIATTR_KPARAM_INFO
	.align		4
.L_15:
        /*0028*/ 	.byte	0x04, 0x17
        /*002a*/ 	.short	(.L_17 - .L_16)
.L_16:
        /*002c*/ 	.word	0x00000000
        /*0030*/ 	.short	0x0006
        /*0032*/ 	.short	0x0030
        /*0034*/ 	.byte	0x00, 0xf4, 0x21, 0x00


	//----- nvinfo : EIATTR_KPARAM_INFO
	.align		4
.L_17:
        /*0038*/ 	.byte	0x04, 0x17
        /*003a*/ 	.short	(.L_19 - .L_18)
.L_18:
        /*003c*/ 	.word	0x00000000
        /*0040*/ 	.short	0x0005
        /*0042*/ 	.short	0x0028
        /*0044*/ 	.byte	0x00, 0xf4, 0x21, 0x00


	//----- nvinfo : EIATTR_KPARAM_INFO
	.align		4
.L_19:
        /*0048*/ 	.byte	0x04, 0x17
        /*004a*/ 	.short	(.L_21 - .L_20)
.L_20:
        /*004c*/ 	.word	0x00000000
        /*0050*/ 	.short	0x0004
        /*0052*/ 	.short	0x0020
        /*0054*/ 	.byte	0x00, 0xf4, 0x21, 0x00


	//----- nvinfo : EIATTR_KPARAM_INFO
	.align		4
.L_21:
        /*0058*/ 	.byte	0x04, 0x17
        /*005a*/ 	.short	(.L_23 - .L_22)
.L_22:
        /*005c*/ 	.word	0x00000000
        /*0060*/ 	.short	0x0003
        /*0062*/ 	.short	0x0018
        /*0064*/ 	.byte	0x00, 0xf4, 0x21, 0x00


	//----- nvinfo : EIATTR_KPARAM_INFO
	.align		4
.L_23:
        /*0068*/ 	.byte	0x04, 0x17
        /*006a*/ 	.short	(.L_25 - .L_24)
.L_24:
        /*006c*/ 	.word	0x00000000
        /*0070*/ 	.short	0x0002
        /*0072*/ 	.short	0x0010
        /*0074*/ 	.byte	0x00, 0xf4, 0x21, 0x00


	//----- nvinfo : EIATTR_KPARAM_INFO
	.align		4
.L_25:
        /*0078*/ 	.byte	0x04, 0x17
        /*007a*/ 	.short	(.L_27 - .L_26)
.L_26:
        /*007c*/ 	.word	0x00000000
        /*0080*/ 	.short	0x0001
        /*0082*/ 	.short	0x0008
        /*0084*/ 	.byte	0x00, 0xf4, 0x21, 0x00


	//----- nvinfo : EIATTR_KPARAM_INFO
	.align		4
.L_27:
        /*0088*/ 	.byte	0x04, 0x17
        /*008a*/ 	.short	(.L_29 - .L_28)
.L_28:
        /*008c*/ 	.word	0x00000000
        /*0090*/ 	.short	0x0000
        /*0092*/ 	.short	0x0000
        /*0094*/ 	.byte	0x00, 0xf4, 0x21, 0x00


	//----- nvinfo : EIATTR_SPARSE_MMA_MASK
	.align		4
.L_29:
        /*0098*/ 	.byte	0x03, 0x50
        /*009a*/ 	.short	0x0000


	//----- nvinfo : EIATTR_MAXREG_COUNT
	.align		4
        /*009c*/ 	.byte	0x03, 0x1b
        /*009e*/ 	.short	0x00ff


	//----- nvinfo : EIATTR_EXIT_INSTR_OFFSETS
	.align		4
        /*00a0*/ 	.byte	0x04, 0x1c
        /*00a2*/ 	.short	(.L_31 - .L_30)


	//   ....[0]....
.L_30:
        /*00a4*/ 	.word	0x00000c90


	//   ....[1]....
        /*00a8*/ 	.word	0x00000ce0


	//----- nvinfo : EIATTR_REQNTID
	.align		4
.L_31:
        /*00ac*/ 	.byte	0x04, 0x10
        /*00ae*/ 	.short	(.L_33 - .L_32)
.L_32:
        /*00b0*/ 	.word	0x00000080
        /*00b4*/ 	.word	0x00000001
        /*00b8*/ 	.word	0x00000001


	//----- nvinfo : EIATTR_CBANK_PARAM_SIZE
	.align		4
.L_33:
        /*00bc*/ 	.byte	0x03, 0x19
        /*00be*/ 	.short	0x0040


	//----- nvinfo : EIATTR_PARAM_CBANK
	.align		4
        /*00c0*/ 	.byte	0x04, 0x0a
        /*00c2*/ 	.short	(.L_35 - .L_34)
	.align		4
.L_34:
        /*00c4*/ 	.word	index@(.nv.constant0.triton_poi_fused__native_batch_norm_legit_no_training_add_relu_29)
        /*00c8*/ 	.short	0x0210
        /*00ca*/ 	.short	0x0040


	//----- nvinfo : EIATTR_SW_WAR
	.align		4
.L_35:
        /*00cc*/ 	.byte	0x04, 0x36
        /*00ce*/ 	.short	(.L_37 - .L_36)
.L_36:
        /*00d0*/ 	.word	0x00000008
.L_37:


//--------------------- .nv.callgraph             --------------------------
	.section	.nv.callgraph,"",@"SHT_CUDA_CALLGRAPH"
	.align	4
	.sectionentsize	8
	.align		4
        /*0000*/ 	.word	0x00000000
	.align		4
        /*0004*/ 	.word	0xffffffff
	.align		4
        /*0008*/ 	.word	0x00000000
	.align		4
        /*000c*/ 	.word	0xfffffffe
	.align		4
        /*0010*/ 	.word	0x00000000
	.align		4
        /*0014*/ 	.word	0xfffffffd
	.align		4
        /*0018*/ 	.word	0x00000000
	.align		4
        /*001c*/ 	.word	0xfffffffc


//--------------------- .nv.constant4             --------------------------
	.section	.nv.constant4,"a",@progbits
	.align	8
	.align		8
.nv.constant4:
        /*0000*/ 	.dword	_$_str
	.align		8
        /*0008*/ 	.dword	_$_str_$_2


//--------------------- .text.triton_poi_fused__native_batch_norm_legit_no_training_add_relu_29 --------------------------
	.section	.text.triton_poi_fused__native_batch_norm_legit_no_training_add_relu_29,"ax",@progbits
	.sectionflags	@"SHF_BARRIERS=1"
	.align	128
        .global         triton_poi_fused__native_batch_norm_legit_no_training_add_relu_29
        .type           triton_poi_fused__native_batch_norm_legit_no_training_add_relu_29,@function
        .size           triton_poi_fused__native_batch_norm_legit_no_training_add_relu_29,(.L_x_1 - triton_poi_fused__native_batch_norm_legit_no_training_add_relu_29)
        .other          triton_poi_fused__native_batch_norm_legit_no_training_add_relu_29,@"STO_CUDA_ENTRY STV_DEFAULT"
triton_poi_fused__native_batch_norm_legit_no_training_add_relu_29:
.text.triton_poi_fused__native_batch_norm_legit_no_training_add_relu_29:
[----:B------:R-:W0:Y:S01]  /*0000*/  LDC R1, c[0x0][0x28] ;  /* 0x00000a00ff017b82 */ /* 0x000e220000000800 */
[----:B------:R-:W1:Y:S07]  /*0010*/  S2R R0, SR_CTAID.X ;  /* 0x0000000000007919 */ /* 0x000e6e0000002500 */
[----:B------:R-:W2:Y:S01]  /*0020*/  LDC.64 R14, c[0x0][0x210] ;  /* 0x00008400ff0e7b82 */ /* 0x000ea20000000a00 */
[----:B------:R-:W-:Y:S02]  /*0030*/  CS2R R28, SRZ ;  /* 0x00000000001c7805 */ /* 0x000fe4000001ff00 */
[----:B------:R-:W-:Y:S01]  /*0040*/  CS2R R30, SRZ ;  /* 0x00000000001e7805 */ /* 0x000fe2000001ff00 */
[----:B------:R-:W3:Y:S01]  /*0050*/  S2R R4, SR_TID.X ;  /* 0x0000000000047919 */ /* 0x000ee20000002100 */
[----:B------:R-:W-:Y:S01]  /*0060*/  ULDC.64 UR6, c[0x0][0x208] ;  /* 0x0000820000067ab9 */ /* 0x000fe20000000a00 */
[----:B------:R-:W4:Y:S02]  /*0070*/  S2R R2, SR_CTAID.Y ;  /* 0x0000000000027919 */ /* 0x000f240000002600 */
[----:B------:R-:W5:Y:S08]  /*0080*/  LDC.64 R12, c[0x0][0x218] ;  /* 0x00008600ff0c7b82 */ /* 0x000f700000000a00 */
[----:B------:R-:W5:Y:S01]  /*0090*/  LDC.64 R18, c[0x0][0x220] ;  /* 0x00008800ff127b82 */ /* 0x000f620000000a00 */
[----:B-1----:R-:W-:-:S02]  /*00a0*/  IMAD.SHL.U32 R0, R0, 0x20, RZ ;  /* 0x0000002000007824 */ /* 0x002fc400078e00ff */
[----:B---3--:R-:W-:Y:S01]  /*00b0*/  IMAD.SHL.U32 R3, R4, 0x4, RZ ;  /* 0x0000000404037824 */ /* 0x008fe200078e00ff */
[----:B------:R-:W-:Y:S01]  /*00c0*/  SHF.R.U32.HI R33, RZ, 0x3, R4 ;  /* 0x00000003ff217819 */ /* 0x000fe20000011604 */
[----:B----4-:R-:W-:-:S03]  /*00d0*/  IMAD.SHL.U32 R2, R2, 0x20, RZ ;  /* 0x0000002002027824 */ /* 0x010fc600078e00ff */
[----:B------:R-:W-:Y:S02]  /*00e0*/  LOP3.LUT R16, R0, 0x1c, R3, 0xf8, !PT ;  /* 0x0000001c00107812 */ /* 0x000fe400078ef803 */
[----:B------:R-:W-:Y:S02]  /*00f0*/  SGXT.U32 R33, R33, 0x4 ;  /* 0x000000042121781a */ /* 0x000fe40000000000 */
[----:B------:R-:W-:Y:S02]  /*0100*/  ISETP.GE.AND P2, PT, R16, 0x800, PT ;  /* 0x000008001000780c */ /* 0x000fe40003f46270 */
[----:B------:R-:W-:Y:S02]  /*0110*/  LOP3.LUT R25, R2, R33, RZ, 0xfc, !PT ;  /* 0x0000002102197212 */ /* 0x000fe400078efcff */
[----:B------:R-:W-:Y:S02]  /*0120*/  LOP3.LUT R9, R2, 0x10, R33, 0xfe, !PT ;  /* 0x0000001002097812 */ /* 0x000fe400078efe21 */
[C---:B------:R-:W-:Y:S01]  /*0130*/  ISETP.LT.AND P1, PT, R25.reuse, 0x100, !P2 ;  /* 0x000001001900780c */ /* 0x040fe20005721270 */
[----:B------:R-:W-:-:S02]  /*0140*/  IMAD R25, R25, 0x800, R16 ;  /* 0x0000080019197824 */ /* 0x000fc400078e0210 */
[----:B------:R-:W-:Y:S02]  /*0150*/  IMAD R24, R9, 0x800, R16 ;  /* 0x0000080009187824 */ /* 0x000fe400078e0210 */
[----:B--2---:R-:W-:-:S04]  /*0160*/  IMAD.WIDE R22, R25, 0x4, R14 ;  /* 0x0000000419167825 */ /* 0x004fc800078e020e */
[----:B-----5:R-:W-:Y:S01]  /*0170*/  IMAD.WIDE R20, R16, 0x4, R12 ;  /* 0x0000000410147825 */ /* 0x020fe200078e020c */
[----:B------:R-:W-:-:S03]  /*0180*/  CS2R R12, SRZ ;  /* 0x00000000000c7805 */ /* 0x000fc6000001ff00 */
[----:B------:R1:W2:Y:S01]  /*0190*/  @P1 LDG.E.EL.128 R28, desc[UR6][R22.64] ;  /* 0x00000006161c1981 */ /* 0x0002a2000c2e1d00 */
[----:B0-----:R-:W-:Y:S01]  /*01a0*/  IMAD.WIDE R18, R16, 0x4, R18 ;  /* 0x0000000410127825 */ /* 0x001fe200078e0212 */
[----:B------:R-:W-:Y:S02]  /*01b0*/  ISETP.LT.AND P0, PT, R9, 0x100, !P2 ;  /* 0x000001000900780c */ /* 0x000fe40005701270 */
[----:B------:R-:W-:Y:S02]  /*01c0*/  CS2R R4, SRZ ;  /* 0x0000000000047805 */ /* 0x000fe4000001ff00 */
[----:B------:R-:W-:Y:S02]  /*01d0*/  CS2R R6, SRZ ;  /* 0x0000000000067805 */ /* 0x000fe4000001ff00 */
[----:B------:R-:W-:Y:S02]  /*01e0*/  CS2R R8, SRZ ;  /* 0x0000000000087805 */ /* 0x000fe4000001ff00 */
[----:B------:R-:W-:Y:S01]  /*01f0*/  CS2R R10, SRZ ;  /* 0x00000000000a7805 */ /* 0x000fe2000001ff00 */
[----:B-1----:R-:W-:Y:S01]  /*0200*/  IMAD.WIDE R22, R24, 0x4, R14 ;  /* 0x0000000418167825 */ /* 0x002fe200078e020e */
[----:B------:R-:W-:-:S04]  /*0210*/  CS2R R14, SRZ ;  /* 0x00000000000e7805 */ /* 0x000fc8000001ff00 */
[----:B------:R-:W3:Y:S04]  /*0220*/  @!P2 LDG.E.EL.128 R8, desc[UR6][R20.64] ;  /* 0x000000061408a981 */ /* 0x000ee8000c2e1d00 */
[----:B------:R0:W3:Y:S04]  /*0230*/  @P0 LDG.E.EL.128 R4, desc[UR6][R22.64] ;  /* 0x0000000616040981 */ /* 0x0000e8000c2e1d00 */
[----:B------:R-:W4:Y:S02]  /*0240*/  @!P2 LDG.E.EL.128 R12, desc[UR6][R18.64] ;  /* 0x00000006120ca981 */ /* 0x000f24000c2e1d00 */
[----:B----4-:R-:W-:Y:S01]  /*0250*/  FADD R26, R13, 9.9999997473787516356e-06 ;  /* 0x3727c5ac0d1a7421 */ /* 0x010fe20000000000 */
[----:B------:R-:W-:-:S03]  /*0260*/  FADD R12, R12, 9.9999997473787516356e-06 ;  /* 0x3727c5ac0c0c7421 */ /* 0x000fc60000000000 */
[----:B0-----:R0:W1:Y:S08]  /*0270*/  MUFU.SQRT R23, R26 ;  /* 0x0000001a00177308 */ /* 0x0010700000002000 */
[----:B------:R-:W4:Y:S01]  /*0280*/  MUFU.SQRT R17, R12 ;  /* 0x0000000c00117308 */ /* 0x000f220000002000 */
[----:B------:R-:W-:Y:S01]  /*0290*/  FADD R15, R15, 9.9999997473787516356e-06 ;  /* 0x3727c5ac0f0f7421 */ /* 0x000fe20000000000 */
[----:B------:R-:W-:Y:S01]  /*02a0*/  FADD R14, R14, 9.9999997473787516356e-06 ;  /* 0x3727c5ac0e0e7421 */ /* 0x000fe20000000000 */
[----:B------:R-:W-:Y:S01]  /*02b0*/  IMAD.MOV.U32 R13, RZ, RZ, 0x3e800000 ;  /* 0x3e800000ff0d7424 */ /* 0x000fe200078e00ff */
[----:B0-----:R-:W0:Y:S01]  /*02c0*/  LDC.64 R26, c[0x0][0x230] ;  /* 0x00008c00ff1a7b82 */ /* 0x001e220000000a00 */
[----:B-1----:R-:W-:-:S03]  /*02d0*/  FSETP.GT.AND P3, PT, R23, 8.50705917302346158658e+37, PT ;  /* 0x7e8000001700780b */ /* 0x002fc60003f64000 */
[----:B------:R-:W1:Y:S01]  /*02e0*/  MUFU.SQRT R18, R15 ;  /* 0x0000000f00127308 */ /* 0x000e620000002000 */
[----:B------:R-:W-:Y:S02]  /*02f0*/  FSETP.GEU.AND P4, PT, R23, 1.175494350822287508e-38, PT ;  /* 0x008000001700780b */ /* 0x000fe40003f8e000 */
[----:B----4-:R-:W-:-:S05]  /*0300*/  FSETP.GT.AND P5, PT, R17, 8.50705917302346158658e+37, PT ;  /* 0x7e8000001100780b */ /* 0x010fca0003fa4000 */
[----:B------:R4:W5:Y:S01]  /*0310*/  MUFU.SQRT R21, R14 ;  /* 0x0000000e00157308 */ /* 0x0009620000002000 */
[----:B------:R-:W-:Y:S02]  /*0320*/  FSETP.GEU.AND P6, PT, R17, 1.175494350822287508e-38, PT ;  /* 0x008000001100780b */ /* 0x000fe40003fce000 */
[----:B------:R-:W-:Y:S01]  /*0330*/  FSEL R19, R13, 1, P5 ;  /* 0x3f8000000d137808 */ /* 0x000fe20002800000 */
[----:B------:R-:W-:Y:S01]  /*0340*/  @P3 FMUL R23, R23, 0.25 ;  /* 0x3e80000017173820 */ /* 0x000fe20000400000 */
[----:B----4-:R-:W-:Y:S02]  /*0350*/  FSEL R14, R13, 1, P3 ;  /* 0x3f8000000d0e7808 */ /* 0x010fe40001800000 */
[----:B-1----:R-:W-:Y:S01]  /*0360*/  FSETP.GT.AND P3, PT, R18, 8.50705917302346158658e+37, PT ;  /* 0x7e8000001200780b */ /* 0x002fe20003f64000 */
[----:B------:R-:W-:Y:S01]  /*0370*/  @P5 FMUL R17, R17, 0.25 ;  /* 0x3e80000011115820 */ /* 0x000fe20000400000 */
[----:B------:R-:W-:Y:S01]  /*0380*/  @!P4 FMUL R23, R23, 16777216 ;  /* 0x4b8000001717c820 */ /* 0x000fe20000400000 */
[----:B-----5:R-:W-:Y:S01]  /*0390*/  FSETP.GT.AND P5, PT, R21, 8.50705917302346158658e+37, PT ;  /* 0x7e8000001500780b */ /* 0x020fe20003fa4000 */
[----:B------:R-:W-:-:S03]  /*03a0*/  @!P4 FMUL R14, R14, 16777216 ;  /* 0x4b8000000e0ec820 */ /* 0x000fc60000400000 */
[----:B------:R-:W-:Y:S01]  /*03b0*/  @!P6 FMUL R17, R17, 16777216 ;  /* 0x4b8000001111e820 */ /* 0x000fe20000400000 */
[----:B------:R-:W-:Y:S01]  /*03c0*/  @!P6 FMUL R19, R19, 16777216 ;  /* 0x4b8000001313e820 */ /* 0x000fe20000400000 */
[C---:B------:R-:W-:Y:S02]  /*03d0*/  FSETP.GEU.AND P4, PT, R18.reuse, 1.175494350822287508e-38, PT ;  /* 0x008000001200780b */ /* 0x040fe40003f8e000 */
[C---:B------:R-:W-:Y:S02]  /*03e0*/  FSETP.GEU.AND P6, PT, R21.reuse, 1.175494350822287508e-38, PT ;  /* 0x008000001500780b */ /* 0x040fe40003fce000 */
[----:B------:R-:W-:Y:S01]  /*03f0*/  @P3 FMUL R18, R18, 0.25 ;  /* 0x3e80000012123820 */ /* 0x000fe20000400000 */
[----:B------:R1:W-:Y:S02]  /*0400*/  MUFU.RCP R20, R17 ;  /* 0x0000001100147308 */ /* 0x0003e40000001000 */
[----:B------:R-:W-:Y:S01]  /*0410*/  @P5 FMUL R21, R21, 0.25 ;  /* 0x3e80000015155820 */ /* 0x000fe20000400000 */
[----:B---3--:R-:W-:-:S05]  /*0420*/  FADD R12, -R11, R7 ;  /* 0x000000070b0c7221 */ /* 0x008fca0000000100 */
[----:B------:R-:W-:Y:S02]  /*0430*/  @!P4 FMUL R18, R18, 16777216 ;  /* 0x4b8000001212c820 */ /* 0x000fe40000400000 */
[----:B------:R-:W-:Y:S01]  /*0440*/  @!P6 FMUL R21, R21, 16777216 ;  /* 0x4b8000001515e820 */ /* 0x000fe20000400000 */
[C---:B-1----:R-:W-:Y:S02]  /*0450*/  FADD R17, -R10.reuse, R6 ;  /* 0x000000060a117221 */ /* 0x042fe40000000100 */
[----:B------:R-:W1:Y:S01]  /*0460*/  LDC.64 R6, c[0x0][0x228] ;  /* 0x00008a00ff067b82 */ /* 0x000e620000000a00 */
[----:B--2---:R-:W-:Y:S01]  /*0470*/  FADD R31, -R11, R31 ;  /* 0x0000001f0b1f7221 */ /* 0x004fe20000000100 */
[----:B------:R-:W-:Y:S01]  /*0480*/  MUFU.RCP R18, R18 ;  /* 0x0000001200127308 */ /* 0x000fe20000001000 */
[----:B------:R-:W-:Y:S01]  /*0490*/  FADD R30, -R10, R30 ;  /* 0x0000001e0a1e7221 */ /* 0x000fe20000000100 */
[----:B------:R-:W-:-:S06]  /*04a0*/  FSEL R10, R13, 1, P5 ;  /* 0x3f8000000d0a7808 */ /* 0x000fcc0002800000 */
[----:B------:R-:W2:Y:S01]  /*04b0*/  MUFU.RCP R11, R21 ;  /* 0x00000015000b7308 */ /* 0x000ea20000001000 */
[----:B------:R-:W-:-:S07]  /*04c0*/  FSEL R13, R13, 1, P3 ;  /* 0x3f8000000d0d7808 */ /* 0x000fce0001800000 */
[----:B------:R-:W3:Y:S01]  /*04d0*/  MUFU.RCP R15, R23 ;  /* 0x00000017000f7308 */ /* 0x000ee20000001000 */
[----:B------:R-:W-:Y:S01]  /*04e0*/  @!P6 FMUL R10, R10, 16777216 ;  /* 0x4b8000000a0ae820 */ /* 0x000fe20000400000 */
[----:B------:R-:W-:Y:S01]  /*04f0*/  @!P4 FMUL R13, R13, 16777216 ;  /* 0x4b8000000d0dc820 */ /* 0x000fe20000400000 */
[C---:B------:R-:W-:Y:S01]  /*0500*/  FADD R22, -R9.reuse, R5 ;  /* 0x0000000509167221 */ /* 0x040fe20000000100 */
[----:B------:R-:W-:Y:S01]  /*0510*/  FADD R29, -R9, R29 ;  /* 0x0000001d091d7221 */ /* 0x000fe20000000100 */
[----:B--2---:R-:W-:Y:S01]  /*0520*/  FMUL R9, R11, R10 ;  /* 0x0000000a0b097220 */ /* 0x004fe20000400000 */
[----:B------:R-:W-:Y:S01]  /*0530*/  FMUL R10, R18, R13 ;  /* 0x0000000d120a7220 */ /* 0x000fe20000400000 */
[----:B------:R-:W-:Y:S02]  /*0540*/  FMUL R5, R20, R19 ;  /* 0x0000001314057220 */ /* 0x000fe40000400000 */
[----:B------:R-:W-:Y:S01]  /*0550*/  FMUL R11, R9, R30 ;  /* 0x0000001e090b7220 */ /* 0x000fe20000400000 */
[C---:B------:R-:W-:Y:S01]  /*0560*/  FMUL R30, R10.reuse, R31 ;  /* 0x0000001f0a1e7220 */ /* 0x040fe20000400000 */
[----:B---3--:R-:W-:Y:S01]  /*0570*/  FMUL R15, R15, R14 ;  /* 0x0000000e0f0f7220 */ /* 0x008fe20000400000 */
[----:B------:R-:W-:Y:S01]  /*0580*/  FMUL R9, R9, R17 ;  /* 0x0000001109097220 */ /* 0x000fe20000400000 */
[----:B------:R-:W-:Y:S01]  /*0590*/  FMUL R10, R10, R12 ;  /* 0x0000000c0a0a7220 */ /* 0x000fe20000400000 */
[----:B-1----:R-:W-:-:S04]  /*05a0*/  IMAD.WIDE R34, R16, 0x4, R6 ;  /* 0x0000000410227825 */ /* 0x002fc800078e0206 */
[C---:B------:R-:W-:Y:S01]  /*05b0*/  FMUL R20, R15.reuse, R29 ;  /* 0x0000001d0f147220 */ /* 0x040fe20000400000 */
[----:B------:R-:W-:Y:S01]  /*05c0*/  FMUL R22, R15, R22 ;  /* 0x000000160f167220 */ /* 0x000fe20000400000 */
[----:B------:R-:W-:Y:S01]  /*05d0*/  CS2R R12, SRZ ;  /* 0x00000000000c7805 */ /* 0x000fe2000001ff00 */
[----:B0-----:R-:W-:Y:S01]  /*05e0*/  IMAD.WIDE R26, R16, 0x4, R26 ;  /* 0x00000004101a7825 */ /* 0x001fe200078e021a */
[----:B------:R-:W-:Y:S02]  /*05f0*/  CS2R R14, SRZ ;  /* 0x00000000000e7805 */ /* 0x000fe4000001ff00 */
[----:B------:R-:W-:Y:S02]  /*0600*/  CS2R R16, SRZ ;  /* 0x0000000000107805 */ /* 0x000fe4000001ff00 */
[----:B------:R-:W-:Y:S01]  /*0610*/  CS2R R18, SRZ ;  /* 0x0000000000127805 */ /* 0x000fe2000001ff00 */
[----:B------:R-:W0:Y:S01]  /*0620*/  LDC.64 R6, c[0x0][0x238] ;  /* 0x00008e00ff067b82 */ /* 0x000e220000000a00 */
[----:B------:R-:W2:Y:S04]  /*0630*/  @!P2 LDG.E.EL.128 R12, desc[UR6][R34.64] ;  /* 0x00000006220ca981 */ /* 0x000ea8000c2e1d00 */
[----:B------:R1:W2:Y:S02]  /*0640*/  @!P2 LDG.E.EL.128 R16, desc[UR6][R26.64] ;  /* 0x000000061a10a981 */ /* 0x0002a4000c2e1d00 */
[----:B-1----:R-:W-:Y:S01]  /*0650*/  CS2R R26, SRZ ;  /* 0x00000000001a7805 */ /* 0x002fe2000001ff00 */
[----:B0-----:R-:W-:-:S04]  /*0660*/  IMAD.WIDE R34, R25, 0x4, R6 ;  /* 0x0000000419227825 */ /* 0x001fc800078e0206 */
[----:B------:R-:W-:Y:S01]  /*0670*/  IMAD.WIDE R6, R24, 0x4, R6 ;  /* 0x0000000418067825 */ /* 0x000fe200078e0206 */
[----:B------:R-:W-:-:S06]  /*0680*/  CS2R R24, SRZ ;  /* 0x0000000000187805 */ /* 0x000fcc000001ff00 */
[----:B------:R0:W3:Y:S01]  /*0690*/  @P0 LDG.E.EL.128 R24, desc[UR6][R6.64] ;  /* 0x0000000606180981 */ /* 0x0000e2000c2e1d00 */
[-CC-:B--2---:R-:W-:Y:S01]  /*06a0*/  FFMA R9, R9, R14.reuse, R18.reuse ;  /* 0x0000000e09097223 */ /* 0x184fe20000000012 */
[----:B------:R-:W-:Y:S01]  /*06b0*/  FFMA R11, R11, R14, R18 ;  /* 0x0000000e0b0b7223 */ /* 0x000fe20000000012 */
[-CC-:B------:R-:W-:Y:S01]  /*06c0*/  FFMA R14, R22, R13.reuse, R17.reuse ;  /* 0x0000000d160e7223 */ /* 0x180fe20000000011 */
[----:B------:R-:W-:Y:S01]  /*06d0*/  FFMA R18, R20, R13, R17 ;  /* 0x0000000d14127223 */ /* 0x000fe20000000011 */
[----:B------:R-:W-:Y:S02]  /*06e0*/  CS2R R20, SRZ ;  /* 0x0000000000147805 */ /* 0x000fe4000001ff00 */
[----:B------:R-:W-:-:S06]  /*06f0*/  CS2R R22, SRZ ;  /* 0x0000000000167805 */ /* 0x000fcc000001ff00 */
[----:B------:R-:W2:Y:S01]  /*0700*/  @P1 LDG.E.EL.128 R20, desc[UR6][R34.64] ;  /* 0x0000000622141981 */ /* 0x000ea2000c2e1d00 */
[----:B------:R-:W1:Y:S01]  /*0710*/  S2R R13, SR_TID.X ;  /* 0x00000000000d7919 */ /* 0x000e620000002100 */
[----:B------:R-:W4:Y:S01]  /*0720*/  S2UR UR5, SR_CgaCtaId ;  /* 0x00000000000579c3 */ /* 0x000f220000008800 */
[----:B------:R-:W-:Y:S01]  /*0730*/  FADD R28, -R8, R28 ;  /* 0x0000001c081c7221 */ /* 0x000fe20000000100 */
[-CC-:B------:R-:W-:Y:S01]  /*0740*/  FFMA R10, R10, R15.reuse, R19.reuse ;  /* 0x0000000f0a0a7223 */ /* 0x180fe20000000013 */
[----:B------:R-:W-:Y:S01]  /*0750*/  FFMA R30, R30, R15, R19 ;  /* 0x0000000f1e1e7223 */ /* 0x000fe20000000013 */
[----:B------:R-:W-:Y:S01]  /*0760*/  FADD R4, -R8, R4 ;  /* 0x0000000408047221 */ /* 0x000fe20000000100 */
[----:B------:R-:W-:Y:S01]  /*0770*/  FMUL R15, R5, R28 ;  /* 0x0000001c050f7220 */ /* 0x000fe20000400000 */
[----:B------:R-:W-:-:S03]  /*0780*/  UMOV UR4, 0x400 ;  /* 0x0000040000047882 */ /* 0x000fc60000000000 */
[----:B------:R-:W-:Y:S01]  /*0790*/  FFMA R15, R15, R12, R16 ;  /* 0x0000000c0f0f7223 */ /* 0x000fe20000000010 */
[----:B------:R-:W-:-:S04]  /*07a0*/  FMUL R5, R5, R4 ;  /* 0x0000000405057220 */ /* 0x000fc80000400000 */
[----:B------:R-:W-:Y:S01]  /*07b0*/  FFMA R5, R5, R12, R16 ;  /* 0x0000000c05057223 */ /* 0x000fe20000000010 */
[----:B----4-:R-:W-:Y:S01]  /*07c0*/  UPRMT UR4, UR5, 0x654, UR4 ;  /* 0x0000065405047896 */ /* 0x010fe20008000004 */
[----:B-1----:R-:W-:-:S05]  /*07d0*/  IMAD.SHL.U32 R8, R13, 0x80, RZ ;  /* 0x000000800d087824 */ /* 0x002fca00078e00ff */
[----:B------:R-:W-:-:S04]  /*07e0*/  LOP3.LUT R8, R8, 0x380, RZ, 0xc0, !PT ;  /* 0x0000038008087812 */ /* 0x000fc800078ec0ff */
[C---:B0-----:R-:W-:Y:S02]  /*07f0*/  LOP3.LUT R6, R8.reuse, 0x20, RZ, 0xfc, !PT ;  /* 0x0000002008067812 */ /* 0x041fe400078efcff */
[C---:B------:R-:W-:Y:S02]  /*0800*/  LOP3.LUT R7, R8.reuse, 0x40, RZ, 0xfc, !PT ;  /* 0x0000004008077812 */ /* 0x040fe400078efcff */
[----:B------:R-:W-:Y:S02]  /*0810*/  LOP3.LUT R17, R8, R33, RZ, 0xfc, !PT ;  /* 0x0000002108117212 */ /* 0x000fe400078efcff */
[----:B------:R-:W-:Y:S02]  /*0820*/  LEA.HI R6, R6, UR4, RZ, 0x1f ;  /* 0x0000000406067c11 */ /* 0x000fe4000f8ff8ff */
[----:B------:R-:W-:Y:S01]  /*0830*/  LEA.HI R28, R7, UR4, RZ, 0x1f ;  /* 0x00000004071c7c11 */ /* 0x000fe2000f8ff8ff */
[----:B------:R-:W-:-:S05]  /*0840*/  IMAD.SHL.U32 R13, R13, 0x2, RZ ;  /* 0x000000020d0d7824 */ /* 0x000fca00078e00ff */
[----:B------:R-:W-:Y:S02]  /*0850*/  LOP3.LUT R13, R13, 0xf0, RZ, 0xc0, !PT ;  /* 0x000000f00d0d7812 */ /* 0x000fe400078ec0ff */
[C---:B--2---:R-:W-:Y:S01]  /*0860*/  FSETP.GEU.AND P3, PT, R15.reuse, -R20, PT ;  /* 0x800000140f00720b */ /* 0x044fe20003f6e000 */
[----:B------:R-:W-:Y:S01]  /*0870*/  FADD R20, R15, R20 ;  /* 0x000000140f147221 */ /* 0x000fe20000000000 */
[C---:B------:R-:W-:Y:S01]  /*0880*/  FSETP.GEU.AND P2, PT, R18.reuse, -R21, PT ;  /* 0x800000151200720b */ /* 0x040fe20003f4e000 */
[----:B------:R-:W-:Y:S01]  /*0890*/  FADD R18, R18, R21 ;  /* 0x0000001512127221 */ /* 0x000fe20000000000 */
[C---:B------:R-:W-:Y:S01]  /*08a0*/  FSETP.GEU.AND P1, PT, R11.reuse, -R22, PT ;  /* 0x800000160b00720b */ /* 0x040fe20003f2e000 */
[----:B------:R-:W-:Y:S01]  /*08b0*/  FADD R22, R11, R22 ;  /* 0x000000160b167221 */ /* 0x000fe20000000000 */
[----:B------:R-:W-:Y:S02]  /*08c0*/  LOP3.LUT R11, R8, 0x60, RZ, 0xfc, !PT ;  /* 0x00000060080b7812 */ /* 0x000fe400078efcff */
[C---:B------:R-:W-:Y:S01]  /*08d0*/  FSETP.GEU.AND P0, PT, R30.reuse, -R23, PT ;  /* 0x800000171e00720b */ /* 0x040fe20003f0e000 */
[----:B------:R-:W-:Y:S01]  /*08e0*/  FADD R23, R30, R23 ;  /* 0x000000171e177221 */ /* 0x000fe20000000000 */
[----:B------:R-:W-:-:S02]  /*08f0*/  LEA.HI R8, R8, UR4, RZ, 0x1f ;  /* 0x0000000408087c11 */ /* 0x000fc4000f8ff8ff */
[----:B------:R-:W-:Y:S02]  /*0900*/  FSEL R20, R20, RZ, P3 ;  /* 0x000000ff14147208 */ /* 0x000fe40001800000 */
[----:B------:R-:W-:Y:S02]  /*0910*/  LEA.HI R32, R11, UR4, RZ, 0x1f ;  /* 0x000000040b207c11 */ /* 0x000fe4000f8ff8ff */
[----:B------:R-:W-:Y:S02]  /*0920*/  FSEL R7, R18, RZ, P2 ;  /* 0x000000ff12077208 */ /* 0x000fe40001000000 */
[C---:B---3--:R-:W-:Y:S01]  /*0930*/  FSETP.GEU.AND P3, PT, R5.reuse, -R24, PT ;  /* 0x800000180500720b */ /* 0x048fe20003f6e000 */
[----:B------:R-:W-:Y:S01]  /*0940*/  FADD R5, R5, R24 ;  /* 0x0000001805057221 */ /* 0x000fe20000000000 */
[----:B------:R-:W-:Y:S01]  /*0950*/  FSEL R22, R22, RZ, P1 ;  /* 0x000000ff16167208 */ /* 0x000fe20000800000 */
[----:B------:R-:W-:Y:S01]  /*0960*/  IMAD R11, R17, 0x4, R8 ;  /* 0x00000004110b7824 */ /* 0x000fe200078e0208 */
[C---:B------:R-:W-:Y:S01]  /*0970*/  FSETP.GEU.AND P2, PT, R14.reuse, -R25, PT ;  /* 0x800000190e00720b */ /* 0x040fe20003f4e000 */
[----:B------:R-:W-:Y:S01]  /*0980*/  FADD R14, R14, R25 ;  /* 0x000000190e0e7221 */ /* 0x000fe20000000000 */
[----:B------:R-:W-:Y:S01]  /*0990*/  FSEL R4, R23, RZ, P0 ;  /* 0x000000ff17047208 */ /* 0x000fe20000000000 */
[----:B------:R-:W-:Y:S01]  /*09a0*/  IMAD R8, R17, 0x4, R6 ;  /* 0x0000000411087824 */ /* 0x000fe200078e0206 */
[C---:B------:R-:W-:Y:S01]  /*09b0*/  FSETP.GEU.AND P1, PT, R9.reuse, -R26, PT ;  /* 0x8000001a0900720b */ /* 0x040fe20003f2e000 */
[----:B------:R-:W-:Y:S01]  /*09c0*/  FADD R26, R9, R26 ;  /* 0x0000001a091a7221 */ /* 0x000fe20000000000 */
[C---:B------:R-:W-:Y:S01]  /*09d0*/  FSETP.GEU.AND P0, PT, R10.reuse, -R27, PT ;  /* 0x8000001b0a00720b */ /* 0x040fe20003f0e000 */
[----:B------:R-:W-:Y:S01]  /*09e0*/  FADD R10, R10, R27 ;  /* 0x0000001b0a0a7221 */ /* 0x000fe20000000000 */
[C---:B------:R-:W-:Y:S01]  /*09f0*/  LEA R15, R17.reuse, R28, 0x2 ;  /* 0x0000001c110f7211 */ /* 0x040fe200078e10ff */
[----:B------:R-:W-:Y:S01]  /*0a00*/  IMAD R17, R17, 0x4, R32 ;  /* 0x0000000411117824 */ /* 0x000fe200078e0220 */
[----:B------:R-:W-:Y:S01]  /*0a10*/  FSEL R12, R5, RZ, P3 ;  /* 0x000000ff050c7208 */ /* 0x000fe20001800000 */
[----:B------:R-:W-:Y:S01]  /*0a20*/  STS [R11], R20 ;  /* 0x000000140b007388 */ /* 0x000fe20000000800 */
[----:B------:R-:W-:-:S02]  /*0a30*/  FSEL R19, R14, RZ, P2 ;  /* 0x000000ff0e137208 */ /* 0x000fc40001000000 */
[----:B------:R-:W-:Y:S01]  /*0a40*/  FSEL R26, R26, RZ, P1 ;  /* 0x000000ff1a1a7208 */ /* 0x000fe20000800000 */
[----:B------:R-:W-:Y:S01]  /*0a50*/  STS [R8+0x80], R7 ;  /* 0x0000800708007388 */ /* 0x000fe20000000800 */
[----:B------:R-:W-:-:S03]  /*0a60*/  FSEL R14, R10, RZ, P0 ;  /* 0x000000ff0a0e7208 */ /* 0x000fc60000000000 */
[----:B------:R-:W-:Y:S04]  /*0a70*/  STS [R15+0x100], R22 ;  /* 0x000100160f007388 */ /* 0x000fe80000000800 */
[----:B------:R0:W-:Y:S04]  /*0a80*/  STS [R17+0x180], R4 ;  /* 0x0001800411007388 */ /* 0x0001e80000000800 */
[----:B------:R1:W-:Y:S04]  /*0a90*/  STS [R11+0x40], R12 ;  /* 0x0000400c0b007388 */ /* 0x0003e80000000800 */
[----:B------:R2:W-:Y:S04]  /*0aa0*/  STS [R8+0xc0], R19 ;  /* 0x0000c01308007388 */ /* 0x0005e80000000800 */
[----:B------:R-:W-:Y:S04]  /*0ab0*/  STS [R15+0x140], R26 ;  /* 0x0001401a0f007388 */ /* 0x000fe80000000800 */
[----:B------:R-:W-:Y:S01]  /*0ac0*/  STS [R17+0x1c0], R14 ;  /* 0x0001c00e11007388 */ /* 0x000fe20000000800 */
[----:B------:R-:W-:Y:S01]  /*0ad0*/  LOP3.LUT R9, R3, 0x1fc, RZ, 0xc0, !PT ;  /* 0x000001fc03097812 */ /* 0x000fe200078ec0ff */
[----:B0-----:R-:W-:-:S04]  /*0ae0*/  VIADD R4, R13, UR4 ;  /* 0x000000040d047c36 */ /* 0x001fc80008000000 */
[----:B------:R-:W-:Y:S01]  /*0af0*/  IMAD R4, R9, 0x4, R4 ;  /* 0x0000000409047824 */ /* 0x000fe200078e0204 */
[----:B------:R-:W-:Y:S01]  /*0b00*/  BAR.SYNC.DEFER_BLOCKING 0x0 ;  /* 0x0000000000007b1d */ /* 0x000fe20000010000 */
[----:B------:R-:W-:-:S04]  /*0b10*/  LOP3.LUT R10, R2, 0x1c, R3, 0xf8, !PT ;  /* 0x0000001c020a7812 */ /* 0x000fc800078ef803 */
[----:B------:R-:W-:-:S03]  /*0b20*/  SHF.R.S32.HI R13, RZ, 0x1f, R10 ;  /* 0x0000001fff0d7819 */ /* 0x000fc6000001140a */
[----:B------:R-:W0:Y:S01]  /*0b30*/  LDC.64 R2, c[0x0][0x240] ;  /* 0x00009000ff027b82 */ /* 0x000e220000000a00 */
[----:B------:R-:W-:Y:S02]  /*0b40*/  SHF.R.S32.HI R21, RZ, 0x1f, R10 ;  /* 0x0000001fff157819 */ /* 0x000fe4000001140a */
[-C--:B------:R-:W-:Y:S01]  /*0b50*/  LEA.HI R13, R13, R10.reuse, RZ, 0x6 ;  /* 0x0000000a0d0d7211 */ /* 0x080fe200078f30ff */
[----:B------:R-:W3:Y:S04]  /*0b60*/  LDS.128 R4, [R4] ;  /* 0x0000000004047984 */ /* 0x000ee80000000c00 */
[----:B------:R-:W-:Y:S01]  /*0b70*/  IMAD.SHL.U32 R13, R13, 0x800, RZ ;  /* 0x000008000d0d7824 */ /* 0x000fe200078e00ff */
[----:B------:R-:W-:Y:S02]  /*0b80*/  LEA.HI R21, R21, R10, RZ, 0x6 ;  /* 0x0000000a15157211 */ /* 0x000fe400078f30ff */
[----:B-1----:R-:W-:-:S02]  /*0b90*/  LOP3.LUT R11, R9, 0x200, RZ, 0xfc, !PT ;  /* 0x00000200090b7812 */ /* 0x002fc400078efcff */
[----:B------:R-:W-:Y:S02]  /*0ba0*/  LOP3.LUT R21, R21, 0xffffffc0, RZ, 0xc0, !PT ;  /* 0xffffffc015157812 */ /* 0x000fe400078ec0ff */
[----:B------:R-:W-:Y:S02]  /*0bb0*/  LOP3.LUT R13, R13, 0xfffe0000, RZ, 0xc0, !PT ;  /* 0xfffe00000d0d7812 */ /* 0x000fe400078ec0ff */
[----:B------:R-:W-:Y:S02]  /*0bc0*/  ISETP.GE.AND P0, PT, R10, 0x100, PT ;  /* 0x000001000a00780c */ /* 0x000fe40003f06270 */
[----:B--2---:R-:W-:Y:S02]  /*0bd0*/  LOP3.LUT R8, R0, R33, RZ, 0xfc, !PT ;  /* 0x0000002100087212 */ /* 0x004fe400078efcff */
[----:B------:R-:W-:Y:S02]  /*0be0*/  LOP3.LUT R0, R0, 0x10, R33, 0xfe, !PT ;  /* 0x0000001000007812 */ /* 0x000fe400078efe21 */
[----:B------:R-:W-:-:S02]  /*0bf0*/  SHF.R.U32.HI R11, RZ, 0x1, R11 ;  /* 0x00000001ff0b7819 */ /* 0x000fc4000001160b */
[----:B------:R-:W-:Y:S02]  /*0c00*/  IADD3 R13, R13, R10, -R21 ;  /* 0x0000000a0d0d7210 */ /* 0x000fe40007ffe815 */
[----:B------:R-:W-:Y:S02]  /*0c10*/  ISETP.LT.AND P1, PT, R8, 0x800, !P0 ;  /* 0x000008000800780c */ /* 0x000fe40004721270 */
[----:B------:R-:W-:Y:S02]  /*0c20*/  ISETP.LT.AND P0, PT, R0, 0x800, !P0 ;  /* 0x000008000000780c */ /* 0x000fe40004701270 */
[----:B------:R-:W-:Y:S02]  /*0c30*/  LOP3.LUT R10, R11, 0x1f0, RZ, 0xc0, !PT ;  /* 0x000001f00b0a7812 */ /* 0x000fe400078ec0ff */
[----:B------:R-:W-:-:S03]  /*0c40*/  LEA R11, R8, R13, 0x6 ;  /* 0x0000000d080b7211 */ /* 0x000fc600078e30ff */
[----:B------:R-:W-:Y:S02]  /*0c50*/  VIADD R8, R10, UR4 ;  /* 0x000000040a087c36 */ /* 0x000fe40008000000 */
[----:B0-----:R-:W-:-:S04]  /*0c60*/  IMAD.WIDE R10, R11, 0x4, R2 ;  /* 0x000000040b0a7825 */ /* 0x001fc800078e0202 */
[----:B------:R-:W-:Y:S01]  /*0c70*/  IMAD R8, R9, 0x4, R8 ;  /* 0x0000000409087824 */ /* 0x000fe200078e0208 */
[----:B---3--:R0:W-:Y:S02]  /*0c80*/  @P1 STG.E.128 desc[UR6][R10.64], R4 ;  /* 0x000000040a001986 */ /* 0x0081e4000c101d06 */
[----:B0-----:R-:W-:Y:S05]  /*0c90*/  @!P0 EXIT ;  /* 0x000000000000894d */ /* 0x001fea0003800000 */
[----:B0-----:R-:W0:Y:S01]  /*0ca0*/  LDS.128 R8, [R8+0x800] ;  /* 0x0008000008087984 */ /* 0x001e220000000c00 */
[----:B------:R-:W-:-:S04]  /*0cb0*/  IMAD R13, R0, 0x40, R13 ;  /* 0x00000040000d7824 */ /* 0x000fc800078e020d */
[----:B------:R-:W-:-:S05]  /*0cc0*/  IMAD.WIDE R2, R13, 0x4, R2 ;  /* 0x000000040d027825 */ /* 0x000fca00078e0202 */
[----:B0-----:R-:W-:Y:S01]  /*0cd0*/  STG.E.128 desc[UR6][R2.64], R8 ;  /* 0x0000000802007986 */ /* 0x001fe2000c101d06 */
[----:B------:R-:W-:Y:S05]  /*0ce0*/  EXIT ;  /* 0x000000000000794d */ /* 0x000fea0003800000 */
.L_x_0:
[----:B------:R-:W-:-:S00]  /*0cf0*/  BRA `(.L_x_0) ;  /* 0xfffffffc00fc7947 */ /* 0x000fc0000383ffff */
[----:B------:R-:W-:-:S00]  /*0d00*/  NOP ;  /* 0x0000000000007918 */ /* 0x000fc00000000000 */
[----:B------:R-:W-:-:S00]  /*0d10*/  NOP ;  /* 0x0000000000007918 */ /* 0x000fc00000000000 */
[----:B------:R-:W-:-:S00]  /*0d20*/  NOP ;  /* 0x0000000000007918 */ /* 0x000fc00000000000 */
[----:B------:R-:W-:-:S00]  /*0d30*/  NOP ;  /* 0x0000000000007918 */ /* 0x000fc00000000000 */
[----:B------:R-:W-:-:S00]  /*0d40*/  NOP ;  /* 0x0000000000007918 */ /* 0x000fc00000000000 */
[----:B------:R-:W-:-:S00]  /*0d50*/  NOP ;  /* 0x0000000000007918 */ /* 0x000fc00000000000 */
[----:B------:R-:W-:-:S00]  /*0d60*/  NOP ;  /* 0x0000000000007918 */ /* 0x000fc00000000000 */
[----:B------:R-:W-:-:S00]  /*0d70*/  NOP ;  /* 0x0000000000007918 */ /* 0x000fc00000000000 */
.L_x_1:


//--------------------- .nv.global.init           --------------------------
	.section	.nv.global.init,"aw",@progbits
.nv.global.init:
	.type		_$_str,@object
	.size		_$_str,(_$_str_$_2 - _$_str)
_$_str:
        /*0000*/ 	.byte	0x5f, 0x5f, 0x43, 0x55, 0x44, 0x41, 0x5f, 0x46, 0x54, 0x5a, 0x00
	.type		_$_str_$_2,@object
	.size		_$_str_$_2,(.L_1 - _$_str_$_2)
_$_str_$_2:
        /*000b*/ 	.byte	0x5f, 0x5f, 0x43, 0x55, 0x44, 0x41, 0x5f, 0x50, 0x52, 0x45, 0x43, 0x5f, 0x53, 0x51, 0x52, 0x54
        /*001b*/ 	.byte	0x00
.L_1:


//--------------------- .nv.shared.triton_poi_fused__native_batch_norm_legit_no_training_add_relu_29 --------------------------
	.section	.nv.shared.triton_poi_fused__native_batch_norm_legit_no_training_add_relu_29,"aw",@nobits
	.sectionflags	@""
	.align	16
	.zero		1024


//--------------------- .nv.constant0.triton_poi_fused__native_batch_norm_legit_no_training_add_relu_29 --------------------------
	.section	.nv.constant0.triton_poi_fused__native_batch_norm_legit_no_training_add_relu_29,"a",@progbits
	.sectionflags	@""
	.align	4
.nv.constant0.triton_poi_fused__native_batch_norm_legit_no_training_add_relu_29:
	.zero		592
